//
// Generated by NVIDIA NVVM Compiler
//
// Compiler Build ID: CL-36424714
// Cuda compilation tools, release 13.0, V13.0.88
// Based on NVVM 20.0.0
//

.version 9.0
.target sm_100
.address_size 64

	// .globl	_Z15matrix_additionPfS_S_

.visible .entry _Z15matrix_additionPfS_S_(
	.param .u64 .ptr .align 1 _Z15matrix_additionPfS_S__param_0,
	.param .u64 .ptr .align 1 _Z15matrix_additionPfS_S__param_1,
	.param .u64 .ptr .align 1 _Z15matrix_additionPfS_S__param_2
)
{
	.reg .b32 	%r<11>;
	.reg .b32 	%f<4>;
	.reg .b64 	%rd<11>;

	ld.param.u64 	%rd1, [_Z15matrix_additionPfS_S__param_0];
	ld.param.u64 	%rd2, [_Z15matrix_additionPfS_S__param_1];
	ld.param.u64 	%rd3, [_Z15matrix_additionPfS_S__param_2];
	cvta.to.global.u64 	%rd4, %rd1;
	cvta.to.global.u64 	%rd5, %rd3;
	cvta.to.global.u64 	%rd6, %rd2;
	mov.u32 	%r1, %ctaid.x;
	mov.u32 	%r2, %ntid.x;
	mov.u32 	%r3, %tid.x;
	mad.lo.s32 	%r4, %r1, %r2, %r3;
	mov.u32 	%r5, %ctaid.y;
	mov.u32 	%r6, %ntid.y;
	mov.u32 	%r7, %tid.y;
	mad.lo.s32 	%r8, %r5, %r6, %r7;
	shl.b32 	%r9, %r4, 7;
	add.s32 	%r10, %r9, %r8;
	mul.wide.s32 	%rd7, %r10, 4;
	add.s64 	%rd8, %rd6, %rd7;
	ld.global.f32 	%f1, [%rd8];
	add.s64 	%rd9, %rd5, %rd7;
	ld.global.f32 	%f2, [%rd9];
	add.f32 	%f3, %f1, %f2;
	add.s64 	%rd10, %rd4, %rd7;
	st.global.f32 	[%rd10], %f3;
	ret;

}


// ===== COMPILED SASS (sm_100) =====

	.target	sm_100

	.elftype	@"ET_EXEC"


//--------------------- .note.nv.tkinfo           --------------------------
	.section	.note.nv.tkinfo,"",@"SHT_NOTE"
	.sectionflags	@"SHF_NOTE_NV_TKINFO"
	.tkinfo
        /*0018*/ 	.word	0x00000002
        /*0030*/ 	.string	""
        /*0030*/ 	.string	"ptxas"
        /*0030*/ 	.string	"Cuda compilation tools, release 13.0, V13.0.88"
        /*0030*/ 	.string	"Build cuda_13.0.r13.0/compiler.36424714_0"
        /*0030*/ 	.string	"-arch sm_100 -m 64 "



//--------------------- .note.nv.cuinfo           --------------------------
	.section	.note.nv.cuinfo,"",@"SHT_NOTE"
	.sectionflags	@"SHF_NOTE_NV_CUINFO"
        /*0018*/ 	.short	0x0002
        /*001a*/ 	.short	0x0064
        /*001c*/ 	.short	0x0082
	.zero		2


//--------------------- .nv.info                  --------------------------
	.section	.nv.info,"",@"SHT_CUDA_INFO"
	.align	4


	//----- nvinfo : EIATTR_REGCOUNT
	.align		4
        /*0000*/ 	.byte	0x04, 0x2f
        /*0002*/ 	.short	(.L_1 - .L_0)
	.align		4
.L_0:
        /*0004*/ 	.word	index@(_Z15matrix_additionPfS_S_)
        /*0008*/ 	.word	0x0000000c


	//----- nvinfo : EIATTR_FRAME_SIZE
	.align		4
.L_1:
        /*000c*/ 	.byte	0x04, 0x11
        /*000e*/ 	.short	(.L_3 - .L_2)
	.align		4
.L_2:
        /*0010*/ 	.word	index@(_Z15matrix_additionPfS_S_)
        /*0014*/ 	.word	0x00000000


	//----- nvinfo : EIATTR_MIN_STACK_SIZE
	.align		4
.L_3:
        /*0018*/ 	.byte	0x04, 0x12
        /*001a*/ 	.short	(.L_5 - .L_4)
	.align		4
.L_4:
        /*001c*/ 	.word	index@(_Z15matrix_additionPfS_S_)
        /*0020*/ 	.word	0x00000000
.L_5:


//--------------------- .nv.compat                --------------------------
	.section	.nv.compat,"",@"SHT_CUDA_COMPAT_INFO"
	.align	4
        /*0000*/ 	.byte	0x02, 0x09, 0x00, 0x00, 0x02, 0x02, 0x01, 0x00, 0x02, 0x05, 0x05, 0x00, 0x03, 0x07, 0x01, 0x01
        /*0010*/ 	.byte	0x02, 0x03, 0x00, 0x00, 0x02, 0x06, 0x01, 0x00, 0x04, 0x0b, 0x08, 0x00, 0x09, 0x00, 0x00, 0x00
        /*0020*/ 	.byte	0x00, 0x00, 0x00, 0x00


//--------------------- .nv.info._Z15matrix_additionPfS_S_ --------------------------
	.section	.nv.info._Z15matrix_additionPfS_S_,"",@"SHT_CUDA_INFO"
	.sectionflags	@""
	.align	4


	//----- nvinfo : EIATTR_CUDA_API_VERSION
	.align		4
        /*0000*/ 	.byte	0x04, 0x37
        /*0002*/ 	.short	(.L_7 - .L_6)
.L_6:
        /*0004*/ 	.word	0x00000082


	//----- nvinfo : EIATTR_KPARAM_INFO
	.align		4
.L_7:
        /*0008*/ 	.byte	0x04, 0x17
        /*000a*/ 	.short	(.L_9 - .L_8)
.L_8:
        /*000c*/ 	.word	0x00000000
        /*0010*/ 	.short	0x0002
        /*0012*/ 	.short	0x0010
        /*0014*/ 	.byte	0x00, 0xf5, 0x21, 0x00


	//----- nvinfo : EIATTR_KPARAM_INFO
	.align		4
.L_9:
        /*0018*/ 	.byte	0x04, 0x17
        /*001a*/ 	.short	(.L_11 - .L_10)
.L_10:
        /*001c*/ 	.word	0x00000000
        /*0020*/ 	.short	0x0001
        /*0022*/ 	.short	0x0008
        /*0024*/ 	.byte	0x00, 0xf5, 0x21, 0x00


	//----- nvinfo : EIATTR_KPARAM_INFO
	.align		4
.L_11:
        /*0028*/ 	.byte	0x04, 0x17
        /*002a*/ 	.short	(.L_13 - .L_12)
.L_12:
        /*002c*/ 	.word	0x00000000
        /*0030*/ 	.short	0x0000
        /*0032*/ 	.short	0x0000
        /*0034*/ 	.byte	0x00, 0xf5, 0x21, 0x00


	//----- nvinfo : EIATTR_SPARSE_MMA_MASK
	.align		4
.L_13:
        /*0038*/ 	.byte	0x03, 0x50
        /*003a*/ 	.short	0x0000


	//----- nvinfo : EIATTR_MAXREG_COUNT
	.align		4
        /*003c*/ 	.byte	0x03, 0x1b
        /*003e*/ 	.short	0x00ff


	//----- nvinfo : EIATTR_MERCURY_ISA_VERSION
	.align		4
        /*0040*/ 	.byte	0x03, 0x5f
        /*0042*/ 	.short	0x0101


	//----- nvinfo : EIATTR_VRC_CTA_INIT_COUNT
	.align		4
        /*0044*/ 	.byte	0x02, 0x4a
	.zero		1
	.zero		1


	//----- nvinfo : EIATTR_EXIT_INSTR_OFFSETS
	.align		4
        /*0048*/ 	.byte	0x04, 0x1c
        /*004a*/ 	.short	(.L_15 - .L_14)


	//   ....[0]....
.L_14:
        /*004c*/ 	.word	0x00000150


	//----- nvinfo : EIATTR_CBANK_PARAM_SIZE
	.align		4
.L_15:
        /*0050*/ 	.byte	0x03, 0x19
        /*0052*/ 	.short	0x0018


	//----- nvinfo : EIATTR_PARAM_CBANK
	.align		4
        /*0054*/ 	.byte	0x04, 0x0a
        /*0056*/ 	.short	(.L_17 - .L_16)
	.align		4
.L_16:
        /*0058*/ 	.word	index@(.nv.constant0._Z15matrix_additionPfS_S_)
        /*005c*/ 	.short	0x0380
        /*005e*/ 	.short	0x0018


	//----- nvinfo : EIATTR_SW_WAR
	.align		4
.L_17:
        /*0060*/ 	.byte	0x04, 0x36
        /*0062*/ 	.short	(.L_19 - .L_18)
.L_18:
        /*0064*/ 	.word	0x00000008
.L_19:


//--------------------- .nv.callgraph             --------------------------
	.section	.nv.callgraph,"",@"SHT_CUDA_CALLGRAPH"
	.align	4
	.sectionentsize	8
	.align		4
        /*0000*/ 	.word	0x00000000
	.align		4
        /*0004*/ 	.word	0xffffffff
	.align		4
        /*0008*/ 	.word	0x00000000
	.align		4
        /*000c*/ 	.word	0xfffffffe
	.align		4
        /*0010*/ 	.word	0x00000000
	.align		4
        /*0014*/ 	.word	0xfffffffd
	.align		4
        /*0018*/ 	.word	0x00000000
	.align		4
        /*001c*/ 	.word	0xfffffffc


//--------------------- .text._Z15matrix_additionPfS_S_ --------------------------
	.section	.text._Z15matrix_additionPfS_S_,"ax",@progbits
	.align	128
        .global         _Z15matrix_additionPfS_S_
        .type           _Z15matrix_additionPfS_S_,@function
        .size           _Z15matrix_additionPfS_S_,(.L_x_1 - _Z15matrix_additionPfS_S_)
        .other          _Z15matrix_additionPfS_S_,@"STO_CUDA_ENTRY STV_DEFAULT"
_Z15matrix_additionPfS_S_:
.text._Z15matrix_additionPfS_S_:
[----:B------:R-:W-:Y:S01]  /*0000*/  LDC R1, c[0x0][0x37c] ;  /* 0x0000df00ff017b82 */ /* 0x000fe20000000800 */
[----:B------:R-:W0:Y:S07]  /*0010*/  S2R R7, SR_TID.X ;  /* 0x0000000000077919 */ /* 0x000e2e0000002100 */
[----:B------:R-:W0:Y:S01]  /*0020*/  S2UR UR6, SR_CTAID.X ;  /* 0x00000000000679c3 */ /* 0x000e220000002500 */
[----:B------:R-:W1:Y:S01]  /*0030*/  LDCU.64 UR4, c[0x0][0x358] ;  /* 0x00006b00ff0477ac */ /* 0x000e620008000a00 */
[----:B------:R-:W2:Y:S06]  /*0040*/  S2R R9, SR_TID.Y ;  /* 0x0000000000097919 */ /* 0x000eac0000002200 */
[----:B------:R-:W0:Y:S08]  /*0050*/  LDC R0, c[0x0][0x360] ;  /* 0x0000d800ff007b82 */ /* 0x000e300000000800 */
[----:B------:R-:W2:Y:S08]  /*0060*/  S2UR UR7, SR_CTAID.Y ;  /* 0x00000000000779c3 */ /* 0x000eb00000002600 */
[----:B------:R-:W2:Y:S08]  /*0070*/  LDC R6, c[0x0][0x364] ;  /* 0x0000d900ff067b82 */ /* 0x000eb00000000800 */
[----:B------:R-:W3:Y:S01]  /*0080*/  LDC.64 R2, c[0x0][0x388] ;  /* 0x0000e200ff027b82 */ /* 0x000ee20000000a00 */
[----:B0-----:R-:W-:-:S07]  /*0090*/  IMAD R0, R0, UR6, R7 ;  /* 0x0000000600007c24 */ /* 0x001fce000f8e0207 */
[----:B------:R-:W0:Y:S01]  /*00a0*/  LDC.64 R4, c[0x0][0x390] ;  /* 0x0000e400ff047b82 */ /* 0x000e220000000a00 */
[----:B--2---:R-:W-:-:S05]  /*00b0*/  IMAD R7, R6, UR7, R9 ;  /* 0x0000000706077c24 */ /* 0x004fca000f8e0209 */
[----:B------:R-:W-:Y:S02]  /*00c0*/  LEA R9, R0, R7, 0x7 ;  /* 0x0000000700097211 */ /* 0x000fe400078e38ff */
[----:B------:R-:W2:Y:S03]  /*00d0*/  LDC.64 R6, c[0x0][0x380] ;  /* 0x0000e000ff067b82 */ /* 0x000ea60000000a00 */
[----:B---3--:R-:W-:-:S04]  /*00e0*/  IMAD.WIDE R2, R9, 0x4, R2 ;  /* 0x0000000409027825 */ /* 0x008fc800078e0202 */
[C---:B0-----:R-:W-:Y:S02]  /*00f0*/  IMAD.WIDE R4, R9.reuse, 0x4, R4 ;  /* 0x0000000409047825 */ /* 0x041fe400078e0204 */
[----:B-1----:R-:W3:Y:S04]  /*0100*/  LDG.E R2, desc[UR4][R2.64] ;  /* 0x0000000402027981 */ /* 0x002ee8000c1e1900 */
[----:B------:R-:W3:Y:S01]  /*0110*/  LDG.E R5, desc[UR4][R4.64] ;  /* 0x0000000404057981 */ /* 0x000ee2000c1e1900 */
[----:B--2---:R-:W-:-:S04]  /*0120*/  IMAD.WIDE R6, R9, 0x4, R6 ;  /* 0x0000000409067825 */ /* 0x004fc800078e0206 */
[----:B---3--:R-:W-:-:S05]  /*0130*/  FADD R9, R2, R5 ;  /* 0x0000000502097221 */ /* 0x008fca0000000000 */
[----:B------:R-:W-:Y:S01]  /*0140*/  STG.E desc[UR4][R6.64], R9 ;  /* 0x0000000906007986 */ /* 0x000fe2000c101904 */
[----:B------:R-:W-:Y:S05]  /*0150*/  EXIT ;  /* 0x000000000000794d */ /* 0x000fea0003800000 */
.L_x_0:
[----:B------:R-:W-:-:S00]  /*0160*/  BRA `(.L_x_0) ;  /* 0xfffffffc00fc7947 */ /* 0x000fc0000383ffff */
[----:B------:R-:W-:-:S00]  /*0170*/  NOP ;  /* 0x0000000000007918 */ /* 0x000fc00000000000 */
        /* <DEDUP_REMOVED lines=8> */
.L_x_1:


//--------------------- .nv.shared.reserved.0     --------------------------
	.section	.nv.shared.reserved.0,"aw",@nobits
	.weak		__nv_reservedSMEM_offset_0_alias
	.size		__nv_reservedSMEM_offset_0_alias, 0, 64
	.other		__nv_reservedSMEM_offset_0_alias,@"STO_CUDA_RESERVED_SHARED STV_DEFAULT"
__nv_reservedSMEM_offset_0_alias:
	.zero		0
	.zero		64


//--------------------- .nv.constant0._Z15matrix_additionPfS_S_ --------------------------
	.section	.nv.constant0._Z15matrix_additionPfS_S_,"a",@progbits
	.sectionflags	@""
	.align	4
.nv.constant0._Z15matrix_additionPfS_S_:
	.zero		920


//--------------------- SYMBOLS --------------------------

	.type		.nv.reservedSmem.offset0,@object
	.size		.nv.reservedSmem.offset0,0x4
